	.headerflags	@"EF_CUDA_TEXMODE_UNIFIED EF_CUDA_64BIT_ADDRESS EF_CUDA_ACCELERATORS EF_CUDA_SM90 EF_CUDA_VIRTUAL_SM(EF_CUDA_SM90)"
	.elftype	@"ET_EXEC"


//--------------------- .nv.info                  --------------------------
	.section	.nv.info,"",@"SHT_CUDA_INFO"
	.align	4


	//----- nvinfo : EIATTR_REGCOUNT
	.align		4
        /*0000*/ 	.byte	0x04, 0x2f
        /*0002*/ 	.short	(.L_3 - .L_2)
	.align		4
.L_2:
        /*0004*/ 	.word	index@(triton_poi_fused__native_batch_norm_legit_no_training_add_15)
        /*0008*/ 	.word	0x0000001a


	//----- nvinfo : EIATTR_MIN_STACK_SIZE
	.align		4
.L_3:
        /*000c*/ 	.byte	0x04, 0x12
        /*000e*/ 	.short	(.L_5 - .L_4)
	.align		4
.L_4:
        /*0010*/ 	.word	index@(triton_poi_fused__native_batch_norm_legit_no_training_add_15)
        /*0014*/ 	.word	0x00000000


	//----- nvinfo : EIATTR_FRAME_SIZE
	.align		4
.L_5:
        /*0018*/ 	.byte	0x04, 0x11
        /*001a*/ 	.short	(.L_7 - .L_6)
	.align		4
.L_6:
        /*001c*/ 	.word	index@(triton_poi_fused__native_batch_norm_legit_no_training_add_15)
        /*0020*/ 	.word	0x00000000


	//----- nvinfo : EIATTR_MIN_STACK_SIZE
	.align		4
.L_7:
        /*0024*/ 	.byte	0x04, 0x12
        /*0026*/ 	.short	(.L_9 - .L_8)
	.align		4
.L_8:
        /*0028*/ 	.word	index@(triton_poi_fused__native_batch_norm_legit_no_training_add_15)
        /*002c*/ 	.word	0x00000000
.L_9:


//--------------------- .nv.info.triton_poi_fused__native_batch_norm_legit_no_training_add_15 --------------------------
	.section	.nv.info.triton_poi_fused__native_batch_norm_legit_no_training_add_15,"",@"SHT_CUDA_INFO"
	.sectionflags	@""
	.align	4


	//----- nvinfo : EIATTR_CUDA_API_VERSION
	.align		4
        /*0000*/ 	.byte	0x04, 0x37
        /*0002*/ 	.short	(.L_11 - .L_10)
.L_10:
        /*0004*/ 	.word	0x0000007c


	//----- nvinfo : EIATTR_KPARAM_INFO
	.align		4
.L_11:
        /*0008*/ 	.byte	0x04, 0x17
        /*000a*/ 	.short	(.L_13 - .L_12)
.L_12:
        /*000c*/ 	.word	0x00000000
        /*0010*/ 	.short	0x0007
        /*0012*/ 	.short	0x0038
        /*0014*/ 	.byte	0x00, 0xf0, 0x11, 0x00


	//----- nvinfo : EIATTR_KPARAM_INFO
	.align		4
.L_13:
        /*0018*/ 	.byte	0x04, 0x17
        /*001a*/ 	.short	(.L_15 - .L_14)
.L_14:
        /*001c*/ 	.word	0x00000000
        /*0020*/ 	.short	0x0006
        /*0022*/ 	.short	0x0030
        /*0024*/ 	.byte	0x00, 0xf4, 0x21, 0x00


	//----- nvinfo : EIATTR_KPARAM_INFO
	.align		4
.L_15:
        /*0028*/ 	.byte	0x04, 0x17
        /*002a*/ 	.short	(.L_17 - .L_16)
.L_16:
        /*002c*/ 	.word	0x00000000
        /*0030*/ 	.short	0x0005
        /*0032*/ 	.short	0x0028
        /*0034*/ 	.byte	0x00, 0xf4, 0x21, 0x00


	//----- nvinfo : EIATTR_KPARAM_INFO
	.align		4
.L_17:
        /*0038*/ 	.byte	0x04, 0x17
        /*003a*/ 	.short	(.L_19 - .L_18)
.L_18:
        /*003c*/ 	.word	0x00000000
        /*0040*/ 	.short	0x0004
        /*0042*/ 	.short	0x0020
        /*0044*/ 	.byte	0x00, 0xf4, 0x21, 0x00


	//----- nvinfo : EIATTR_KPARAM_INFO
	.align		4
.L_19:
        /*0048*/ 	.byte	0x04, 0x17
        /*004a*/ 	.short	(.L_21 - .L_20)
.L_20:
        /*004c*/ 	.word	0x00000000
        /*0050*/ 	.short	0x0003
        /*0052*/ 	.short	0x0018
        /*0054*/ 	.byte	0x00, 0xf4, 0x21, 0x00


	//----- nvinfo : EIATTR_KPARAM_INFO
	.align		4
.L_21:
        /*0058*/ 	.byte	0x04, 0x17
        /*005a*/ 	.short	(.L_23 - .L_22)
.L_22:
        /*005c*/ 	.word	0x00000000
        /*0060*/ 	.short	0x0002
        /*0062*/ 	.short	0x0010
        /*0064*/ 	.byte	0x00, 0xf4, 0x21, 0x00


	//----- nvinfo : EIATTR_KPARAM_INFO
	.align		4
.L_23:
        /*0068*/ 	.byte	0x04, 0x17
        /*006a*/ 	.short	(.L_25 - .L_24)
.L_24:
        /*006c*/ 	.word	0x00000000
        /*0070*/ 	.short	0x0001
        /*0072*/ 	.short	0x0008
        /*0074*/ 	.byte	0x00, 0xf4, 0x21, 0x00


	//----- nvinfo : EIATTR_KPARAM_INFO
	.align		4
.L_25:
        /*0078*/ 	.byte	0x04, 0x17
        /*007a*/ 	.short	(.L_27 - .L_26)
.L_26:
        /*007c*/ 	.word	0x00000000
        /*0080*/ 	.short	0x0000
        /*0082*/ 	.short	0x0000
        /*0084*/ 	.byte	0x00, 0xf4, 0x21, 0x00


	//----- nvinfo : EIATTR_SPARSE_MMA_MASK
	.align		4
.L_27:
        /*0088*/ 	.byte	0x03, 0x50
        /*008a*/ 	.short	0x0000


	//----- nvinfo : EIATTR_MAXREG_COUNT
	.align		4
        /*008c*/ 	.byte	0x03, 0x1b
        /*008e*/ 	.short	0x00ff


	//----- nvinfo : EIATTR_EXIT_INSTR_OFFSETS
	.align		4
        /*0090*/ 	.byte	0x04, 0x1c
        /*0092*/ 	.short	(.L_29 - .L_28)


	//   ....[0]....
.L_28:
        /*0094*/ 	.word	0x000004c0


	//   ....[1]....
        /*0098*/ 	.word	0x000004e0


	//----- nvinfo : EIATTR_REQNTID
	.align		4
.L_29:
        /*009c*/ 	.byte	0x04, 0x10
        /*009e*/ 	.short	(.L_31 - .L_30)
.L_30:
        /*00a0*/ 	.word	0x00000080
        /*00a4*/ 	.word	0x00000001
        /*00a8*/ 	.word	0x00000001


	//----- nvinfo : EIATTR_CBANK_PARAM_SIZE
	.align		4
.L_31:
        /*00ac*/ 	.byte	0x03, 0x19
        /*00ae*/ 	.short	0x003c


	//----- nvinfo : EIATTR_PARAM_CBANK
	.align		4
        /*00b0*/ 	.byte	0x04, 0x0a
        /*00b2*/ 	.short	(.L_33 - .L_32)
	.align		4
.L_32:
        /*00b4*/ 	.word	index@(.nv.constant0.triton_poi_fused__native_batch_norm_legit_no_training_add_15)
        /*00b8*/ 	.short	0x0210
        /*00ba*/ 	.short	0x003c


	//----- nvinfo : EIATTR_SW_WAR
	.align		4
.L_33:
        /*00bc*/ 	.byte	0x04, 0x36
        /*00be*/ 	.short	(.L_35 - .L_34)
.L_34:
        /*00c0*/ 	.word	0x00000008
.L_35:


//--------------------- .nv.callgraph             --------------------------
	.section	.nv.callgraph,"",@"SHT_CUDA_CALLGRAPH"
	.align	4
	.sectionentsize	8
	.align		4
        /*0000*/ 	.word	0x00000000
	.align		4
        /*0004*/ 	.word	0xffffffff
	.align		4
        /*0008*/ 	.word	0x00000000
	.align		4
        /*000c*/ 	.word	0xfffffffe
	.align		4
        /*0010*/ 	.word	0x00000000
	.align		4
        /*0014*/ 	.word	0xfffffffd
	.align		4
        /*0018*/ 	.word	0x00000000
	.align		4
        /*001c*/ 	.word	0xfffffffc


//--------------------- .nv.constant4             --------------------------
	.section	.nv.constant4,"a",@progbits
	.align	8
	.align		8
.nv.constant4:
        /*0000*/ 	.dword	_$_str
	.align		8
        /*0008*/ 	.dword	_$_str_$_2


//--------------------- .text.triton_poi_fused__native_batch_norm_legit_no_training_add_15 --------------------------
	.section	.text.triton_poi_fused__native_batch_norm_legit_no_training_add_15,"ax",@progbits
	.align	128
        .global         triton_poi_fused__native_batch_norm_legit_no_training_add_15
        .type           triton_poi_fused__native_batch_norm_legit_no_training_add_15,@function
        .size           triton_poi_fused__native_batch_norm_legit_no_training_add_15,(.L_x_1 - triton_poi_fused__native_batch_norm_legit_no_training_add_15)
        .other          triton_poi_fused__native_batch_norm_legit_no_training_add_15,@"STO_CUDA_ENTRY STV_DEFAULT"
triton_poi_fused__native_batch_norm_legit_no_training_add_15:
.text.triton_poi_fused__native_batch_norm_legit_no_training_add_15:
[----:B------:R-:W0:Y:S01]  /*0000*/  LDC R1, c[0x0][0x28] ;  /* 0x00000a00ff017b82 */ /* 0x000e220000000800 */
[----:B------:R-:W1:Y:S07]  /*0010*/  S2R R0, SR_TID.X ;  /* 0x0000000000007919 */ /* 0x000e6e0000002100 */
[----:B------:R-:W2:Y:S01]  /*0020*/  LDC.64 R16, c[0x0][0x228] ;  /* 0x00008a00ff107b82 */ /* 0x000ea20000000a00 */
[----:B------:R-:W-:Y:S02]  /*0030*/  CS2R R8, SRZ ;  /* 0x0000000000087805 */ /* 0x000fe4000001ff00 */
[----:B------:R-:W-:Y:S01]  /*0040*/  CS2R R12, SRZ ;  /* 0x00000000000c7805 */ /* 0x000fe2000001ff00 */
[----:B------:R-:W3:Y:S01]  /*0050*/  S2R R7, SR_CTAID.X ;  /* 0x0000000000077919 */ /* 0x000ee20000002500 */
[----:B------:R-:W-:-:S03]  /*0060*/  ULDC.64 UR4, c[0x0][0x208] ;  /* 0x0000820000047ab9 */ /* 0x000fc60000000a00 */
[----:B------:R-:W4:Y:S08]  /*0070*/  LDC.64 R10, c[0x0][0x218] ;  /* 0x00008600ff0a7b82 */ /* 0x000f300000000a00 */
[----:B------:R-:W5:Y:S08]  /*0080*/  LDC.64 R22, c[0x0][0x220] ;  /* 0x00008800ff167b82 */ /* 0x000f700000000a00 */
[----:B------:R-:W4:Y:S01]  /*0090*/  LDC.64 R18, c[0x0][0x230] ;  /* 0x00008c00ff127b82 */ /* 0x000f220000000a00 */
[----:B-1----:R-:W-:-:S07]  /*00a0*/  SHF.L.U32 R0, R0, 0x1, RZ ;  /* 0x0000000100007819 */ /* 0x002fce00000006ff */
[----:B------:R-:W1:Y:S01]  /*00b0*/  LDC.64 R14, c[0x0][0x238] ;  /* 0x00008e00ff0e7b82 */ /* 0x000e620000000a00 */
[----:B---3--:R-:W-:Y:S02]  /*00c0*/  SHF.R.S32.HI R2, RZ, 0x17, R7 ;  /* 0x00000017ff027819 */ /* 0x008fe40000011407 */
[----:B------:R-:W-:Y:S02]  /*00d0*/  LOP3.LUT R0, R0, 0xfe, RZ, 0xc0, !PT ;  /* 0x000000fe00007812 */ /* 0x000fe400078ec0ff */
[----:B------:R-:W-:Y:S02]  /*00e0*/  SGXT R2, R2, 0x1 ;  /* 0x000000010202781a */ /* 0x000fe40000000200 */
[----:B------:R-:W-:-:S04]  /*00f0*/  LEA R7, R7, R0, 0x8 ;  /* 0x0000000007077211 */ /* 0x000fc800078e40ff */
[----:B------:R-:W-:Y:S02]  /*0100*/  LEA.HI R2, R2, R7, RZ, 0x2 ;  /* 0x0000000702027211 */ /* 0x000fe400078f10ff */
[----:B------:R-:W-:Y:S02]  /*0110*/  ISETP.GE.AND P4, PT, R7, 0x800, PT ;  /* 0x000008000700780c */ /* 0x000fe40003f86270 */
[--C-:B------:R-:W-:Y:S02]  /*0120*/  SHF.R.S32.HI R21, RZ, 0x2, R2.reuse ;  /* 0x00000002ff157819 */ /* 0x100fe40000011402 */
[----:B------:R-:W-:-:S04]  /*0130*/  SHF.R.S32.HI R2, RZ, 0x1f, R2 ;  /* 0x0000001fff027819 */ /* 0x000fc80000011402 */
[----:B------:R-:W-:-:S04]  /*0140*/  LEA.HI R2, R2, R21, RZ, 0x7 ;  /* 0x0000001502027211 */ /* 0x000fc800078f38ff */
[----:B------:R-:W-:-:S04]  /*0150*/  LOP3.LUT R2, R2, 0xffffff80, RZ, 0xc0, !PT ;  /* 0xffffff8002027812 */ /* 0x000fc800078ec0ff */
[----:B------:R-:W-:Y:S02]  /*0160*/  IADD3 R21, R21, -R2, RZ ;  /* 0x8000000215157210 */ /* 0x000fe40007ffe0ff */
[----:B------:R-:W3:Y:S03]  /*0170*/  LDC.64 R2, c[0x0][0x210] ;  /* 0x00008400ff027b82 */ /* 0x000ee60000000a00 */
[----:B--2---:R-:W-:-:S05]  /*0180*/  IMAD.WIDE R16, R21, 0x4, R16 ;  /* 0x0000000415107825 */ /* 0x004fca00078e0210 */
[----:B------:R-:W2:Y:S04]  /*0190*/  @!P4 LDG.E.EL R8, desc[UR4][R16.64] ;  /* 0x000000041008c981 */ /* 0x000ea8000c2e1900 */
[----:B------:R5:W2:Y:S01]  /*01a0*/  @!P4 LDG.E.EL R12, desc[UR4][R16.64] ;  /* 0x00000004100cc981 */ /* 0x000aa2000c2e1900 */
[----:B------:R-:W-:Y:S01]  /*01b0*/  HFMA2.MMA R6, -RZ, RZ, 0, 0 ;  /* 0x00000000ff067435 */ /* 0x000fe200000001ff */
[----:B------:R-:W-:Y:S01]  /*01c0*/  CS2R R4, SRZ ;  /* 0x0000000000047805 */ /* 0x000fe2000001ff00 */
[----:B----4-:R-:W-:Y:S01]  /*01d0*/  IMAD.WIDE R10, R7, 0x4, R10 ;  /* 0x00000004070a7825 */ /* 0x010fe200078e020a */
[----:B------:R-:W-:-:S04]  /*01e0*/  MOV R0, RZ ;  /* 0x000000ff00007202 */ /* 0x000fc80000000f00 */
[----:B------:R-:W4:Y:S01]  /*01f0*/  @!P4 LDG.E.64 R4, desc[UR4][R10.64] ;  /* 0x000000040a04c981 */ /* 0x000f22000c1e1b00 */
[----:B-----5:R-:W-:-:S04]  /*0200*/  IMAD.WIDE R16, R21, 0x4, R22 ;  /* 0x0000000415107825 */ /* 0x020fc800078e0216 */
[----:B0-----:R-:W-:Y:S01]  /*0210*/  IMAD.WIDE R22, R21, 0x4, R18 ;  /* 0x0000000415167825 */ /* 0x001fe200078e0212 */
[----:B------:R-:W4:Y:S01]  /*0220*/  @!P4 LDG.E.EL R9, desc[UR4][R16.64] ;  /* 0x000000041009c981 */ /* 0x000f22000c2e1900 */
[----:B------:R-:W-:-:S03]  /*0230*/  CS2R R18, SRZ ;  /* 0x0000000000127805 */ /* 0x000fc6000001ff00 */
[----:B------:R-:W5:Y:S01]  /*0240*/  @!P4 LDG.E.EL R6, desc[UR4][R16.64] ;  /* 0x000000041006c981 */ /* 0x000f62000c2e1900 */
[----:B-1----:R-:W-:Y:S01]  /*0250*/  IMAD.WIDE R20, R21, 0x4, R14 ;  /* 0x0000000415147825 */ /* 0x002fe200078e020e */
[----:B------:R-:W-:Y:S02]  /*0260*/  CS2R R14, SRZ ;  /* 0x00000000000e7805 */ /* 0x000fe4000001ff00 */
[----:B------:R-:W4:Y:S01]  /*0270*/  @!P4 LDG.E.EL R0, desc[UR4][R22.64] ;  /* 0x000000041600c981 */ /* 0x000f22000c2e1900 */
[----:B---3--:R-:W-:-:S03]  /*0280*/  IMAD.WIDE R2, R7, 0x4, R2 ;  /* 0x0000000407027825 */ /* 0x008fc600078e0202 */
[----:B------:R-:W3:Y:S04]  /*0290*/  @!P4 LDG.E.EL R13, desc[UR4][R22.64] ;  /* 0x00000004160dc981 */ /* 0x000ee8000c2e1900 */
[----:B------:R-:W3:Y:S04]  /*02a0*/  @!P4 LDG.E.EL R19, desc[UR4][R20.64] ;  /* 0x000000041413c981 */ /* 0x000ee8000c2e1900 */
[----:B------:R-:W3:Y:S04]  /*02b0*/  @!P4 LDG.E.EL R18, desc[UR4][R20.64] ;  /* 0x000000041412c981 */ /* 0x000ee8000c2e1900 */
[----:B------:R0:W3:Y:S02]  /*02c0*/  @!P4 LDG.E.64 R14, desc[UR4][R2.64] ;  /* 0x00000004020ec981 */ /* 0x0000e4000c1e1b00 */
[----:B0-----:R-:W0:Y:S02]  /*02d0*/  LDC.64 R2, c[0x0][0x240] ;  /* 0x00009000ff027b82 */ /* 0x001e240000000a00 */
[----:B0-----:R-:W-:-:S04]  /*02e0*/  IMAD.WIDE R2, R7, 0x4, R2 ;  /* 0x0000000407027825 */ /* 0x001fc800078e0202 */
[----:B--2---:R-:W-:Y:S01]  /*02f0*/  FADD R8, R8, 9.9999997473787516356e-06 ;  /* 0x3727c5ac08087421 */ /* 0x004fe20000000000 */
[----:B------:R-:W-:-:S03]  /*0300*/  FADD R12, R12, 9.9999997473787516356e-06 ;  /* 0x3727c5ac0c0c7421 */ /* 0x000fc60000000000 */
[----:B------:R-:W0:Y:S08]  /*0310*/  MUFU.SQRT R10, R8 ;  /* 0x00000008000a7308 */ /* 0x000e300000002000 */
[----:B------:R-:W1:Y:S01]  /*0320*/  MUFU.SQRT R11, R12 ;  /* 0x0000000c000b7308 */ /* 0x000e620000002000 */
[C---:B0-----:R-:W-:Y:S02]  /*0330*/  FSETP.GT.AND P0, PT, R10.reuse, 8.50705917302346158658e+37, PT ;  /* 0x7e8000000a00780b */ /* 0x041fe40003f04000 */
[----:B------:R-:W-:-:S02]  /*0340*/  FSETP.GEU.AND P2, PT, R10, 1.175494350822287508e-38, PT ;  /* 0x008000000a00780b */ /* 0x000fc40003f4e000 */
[C---:B-1----:R-:W-:Y:S02]  /*0350*/  FSETP.GT.AND P1, PT, R11.reuse, 8.50705917302346158658e+37, PT ;  /* 0x7e8000000b00780b */ /* 0x042fe40003f24000 */
[----:B------:R-:W-:-:S07]  /*0360*/  FSETP.GEU.AND P3, PT, R11, 1.175494350822287508e-38, PT ;  /* 0x008000000b00780b */ /* 0x000fce0003f6e000 */
[----:B------:R-:W-:Y:S01]  /*0370*/  @P0 FMUL R10, R10, 0.25 ;  /* 0x3e8000000a0a0820 */ /* 0x000fe20000400000 */
[----:B------:R-:W-:-:S03]  /*0380*/  HFMA2.MMA R8, -RZ, RZ, 1.625, 0 ;  /* 0x3e800000ff087435 */ /* 0x000fc600000001ff */
[----:B------:R-:W-:Y:S01]  /*0390*/  @!P2 FMUL R10, R10, 16777216 ;  /* 0x4b8000000a0aa820 */ /* 0x000fe20000400000 */
[----:B------:R-:W-:-:S04]  /*03a0*/  @P1 FMUL R11, R11, 0.25 ;  /* 0x3e8000000b0b1820 */ /* 0x000fc80000400000 */
[----:B------:R-:W-:Y:S01]  /*03b0*/  @!P3 FMUL R11, R11, 16777216 ;  /* 0x4b8000000b0bb820 */ /* 0x000fe20000400000 */
[----:B------:R-:W0:Y:S01]  /*03c0*/  MUFU.RCP R10, R10 ;  /* 0x0000000a000a7308 */ /* 0x000e220000001000 */
[----:B------:R-:W-:-:S07]  /*03d0*/  FSEL R17, R8, 1, P0 ;  /* 0x3f80000008117808 */ /* 0x000fce0000000000 */
[----:B------:R-:W1:Y:S01]  /*03e0*/  MUFU.RCP R11, R11 ;  /* 0x0000000b000b7308 */ /* 0x000e620000001000 */
[----:B------:R-:W-:Y:S01]  /*03f0*/  FSEL R8, R8, 1, P1 ;  /* 0x3f80000008087808 */ /* 0x000fe20000800000 */
[----:B------:R-:W-:-:S04]  /*0400*/  @!P2 FMUL R17, R17, 16777216 ;  /* 0x4b8000001111a820 */ /* 0x000fc80000400000 */
[----:B------:R-:W-:Y:S01]  /*0410*/  @!P3 FMUL R8, R8, 16777216 ;  /* 0x4b8000000808b820 */ /* 0x000fe20000400000 */
[----:B----4-:R-:W-:Y:S01]  /*0420*/  FADD R4, -R9, R4 ;  /* 0x0000000409047221 */ /* 0x010fe20000000100 */
[----:B-----5:R-:W-:Y:S01]  /*0430*/  FADD R5, -R6, R5 ;  /* 0x0000000506057221 */ /* 0x020fe20000000100 */
[----:B0-----:R-:W-:Y:S01]  /*0440*/  FMUL R17, R10, R17 ;  /* 0x000000110a117220 */ /* 0x001fe20000400000 */
[----:B-1----:R-:W-:-:S03]  /*0450*/  FMUL R8, R11, R8 ;  /* 0x000000080b087220 */ /* 0x002fc60000400000 */
[----:B------:R-:W-:Y:S01]  /*0460*/  FMUL R4, R4, R17 ;  /* 0x0000001104047220 */ /* 0x000fe20000400000 */
[----:B------:R-:W-:-:S03]  /*0470*/  FMUL R5, R5, R8 ;  /* 0x0000000805057220 */ /* 0x000fc60000400000 */
[----:B---3--:R-:W-:Y:S01]  /*0480*/  FFMA R19, R4, R0, R19 ;  /* 0x0000000004137223 */ /* 0x008fe20000000013 */
[----:B------:R-:W-:-:S03]  /*0490*/  FFMA R18, R5, R13, R18 ;  /* 0x0000000d05127223 */ /* 0x000fc60000000012 */
[----:B------:R-:W-:Y:S01]  /*04a0*/  FADD R14, R19, R14 ;  /* 0x0000000e130e7221 */ /* 0x000fe20000000000 */
[----:B------:R-:W-:Y:S01]  /*04b0*/  FADD R15, R18, R15 ;  /* 0x0000000f120f7221 */ /* 0x000fe20000000000 */
[----:B------:R-:W-:Y:S06]  /*04c0*/  @P4 EXIT ;  /* 0x000000000000494d */ /* 0x000fec0003800000 */
[----:B------:R-:W-:Y:S01]  /*04d0*/  STG.E.64 desc[UR4][R2.64], R14 ;  /* 0x0000000e02007986 */ /* 0x000fe2000c101b04 */
[----:B------:R-:W-:Y:S05]  /*04e0*/  EXIT ;  /* 0x000000000000794d */ /* 0x000fea0003800000 */
.L_x_0:
[----:B------:R-:W-:-:S00]  /*04f0*/  BRA `(.L_x_0) ;  /* 0xfffffffc00fc7947 */ /* 0x000fc0000383ffff */
[----:B------:R-:W-:-:S00]  /*0500*/  NOP ;  /* 0x0000000000007918 */ /* 0x000fc00000000000 */
[----:B------:R-:W-:-:S00]  /*0510*/  NOP ;  /* 0x0000000000007918 */ /* 0x000fc00000000000 */
[----:B------:R-:W-:-:S00]  /*0520*/  NOP ;  /* 0x0000000000007918 */ /* 0x000fc00000000000 */
[----:B------:R-:W-:-:S00]  /*0530*/  NOP ;  /* 0x0000000000007918 */ /* 0x000fc00000000000 */
[----:B------:R-:W-:-:S00]  /*0540*/  NOP ;  /* 0x0000000000007918 */ /* 0x000fc00000000000 */
[----:B------:R-:W-:-:S00]  /*0550*/  NOP ;  /* 0x0000000000007918 */ /* 0x000fc00000000000 */
[----:B------:R-:W-:-:S00]  /*0560*/  NOP ;  /* 0x0000000000007918 */ /* 0x000fc00000000000 */
[----:B------:R-:W-:-:S00]  /*0570*/  NOP ;  /* 0x0000000000007918 */ /* 0x000fc00000000000 */
.L_x_1:


//--------------------- .nv.global.init           --------------------------
	.section	.nv.global.init,"aw",@progbits
.nv.global.init:
	.type		_$_str,@object
	.size		_$_str,(_$_str_$_2 - _$_str)
_$_str:
        /*0000*/ 	.byte	0x5f, 0x5f, 0x43, 0x55, 0x44, 0x41, 0x5f, 0x46, 0x54, 0x5a, 0x00
	.type		_$_str_$_2,@object
	.size		_$_str_$_2,(.L_1 - _$_str_$_2)
_$_str_$_2:
        /*000b*/ 	.byte	0x5f, 0x5f, 0x43, 0x55, 0x44, 0x41, 0x5f, 0x50, 0x52, 0x45, 0x43, 0x5f, 0x53, 0x51, 0x52, 0x54
        /*001b*/ 	.byte	0x00
.L_1:


//--------------------- .nv.constant0.triton_poi_fused__native_batch_norm_legit_no_training_add_15 --------------------------
	.section	.nv.constant0.triton_poi_fused__native_batch_norm_legit_no_training_add_15,"a",@progbits
	.sectionflags	@""
	.align	4
.nv.constant0.triton_poi_fused__native_batch_norm_legit_no_training_add_15:
	.zero		588
